	.headerflags	@"EF_CUDA_TEXMODE_UNIFIED EF_CUDA_64BIT_ADDRESS EF_CUDA_SM86 EF_CUDA_VIRTUAL_SM(EF_CUDA_SM86)"
	.elftype	@"ET_EXEC"


//--------------------- .nv.info                  --------------------------
	.section	.nv.info,"",@"SHT_CUDA_INFO"
	.align	4


	//----- nvinfo : EIATTR_REGCOUNT
	.align		4
        /*0000*/ 	.byte	0x04, 0x2f
        /*0002*/ 	.short	(.L_1 - .L_0)
	.align		4
.L_0:
        /*0004*/ 	.word	index@(triton_red_fused__to_copy_mean_pow_3)
        /*0008*/ 	.word	0x00000028


	//----- nvinfo : EIATTR_MIN_STACK_SIZE
	.align		4
.L_1:
        /*000c*/ 	.byte	0x04, 0x12
        /*000e*/ 	.short	(.L_3 - .L_2)
	.align		4
.L_2:
        /*0010*/ 	.word	index@(triton_red_fused__to_copy_mean_pow_3)
        /*0014*/ 	.word	0x00000000


	//----- nvinfo : EIATTR_FRAME_SIZE
	.align		4
.L_3:
        /*0018*/ 	.byte	0x04, 0x11
        /*001a*/ 	.short	(.L_5 - .L_4)
	.align		4
.L_4:
        /*001c*/ 	.word	index@(triton_red_fused__to_copy_mean_pow_3)
        /*0020*/ 	.word	0x00000000


	//----- nvinfo : EIATTR_MIN_STACK_SIZE
	.align		4
.L_5:
        /*0024*/ 	.byte	0x04, 0x12
        /*0026*/ 	.short	(.L_7 - .L_6)
	.align		4
.L_6:
        /*0028*/ 	.word	index@(triton_red_fused__to_copy_mean_pow_3)
        /*002c*/ 	.word	0x00000000
.L_7:


//--------------------- .nv.info.triton_red_fused__to_copy_mean_pow_3 --------------------------
	.section	.nv.info.triton_red_fused__to_copy_mean_pow_3,"",@"SHT_CUDA_INFO"
	.sectionflags	@""
	.align	4


	//----- nvinfo : EIATTR_CUDA_API_VERSION
	.align		4
        /*0000*/ 	.byte	0x04, 0x37
        /*0002*/ 	.short	(.L_9 - .L_8)
.L_8:
        /*0004*/ 	.word	0x0000007c


	//----- nvinfo : EIATTR_SW2861232_WAR
	.align		4
.L_9:
        /*0008*/ 	.byte	0x01, 0x35
	.zero		2


	//----- nvinfo : EIATTR_PARAM_CBANK
	.align		4
        /*000c*/ 	.byte	0x04, 0x0a
        /*000e*/ 	.short	(.L_11 - .L_10)
	.align		4
.L_10:
        /*0010*/ 	.word	index@(.nv.constant0.triton_red_fused__to_copy_mean_pow_3)
        /*0014*/ 	.short	0x0160
        /*0016*/ 	.short	0x0020


	//----- nvinfo : EIATTR_CBANK_PARAM_SIZE
	.align		4
.L_11:
        /*0018*/ 	.byte	0x03, 0x19
        /*001a*/ 	.short	0x0020


	//----- nvinfo : EIATTR_KPARAM_INFO
	.align		4
        /*001c*/ 	.byte	0x04, 0x17
        /*001e*/ 	.short	(.L_13 - .L_12)
.L_12:
        /*0020*/ 	.word	0x00000000
        /*0024*/ 	.short	0x0004
        /*0026*/ 	.short	0x0018
        /*0028*/ 	.byte	0x00, 0xf4, 0x21, 0x00


	//----- nvinfo : EIATTR_KPARAM_INFO
	.align		4
.L_13:
        /*002c*/ 	.byte	0x04, 0x17
        /*002e*/ 	.short	(.L_15 - .L_14)
.L_14:
        /*0030*/ 	.word	0x00000000
        /*0034*/ 	.short	0x0003
        /*0036*/ 	.short	0x0014
        /*0038*/ 	.byte	0x00, 0xf0, 0x11, 0x00


	//----- nvinfo : EIATTR_KPARAM_INFO
	.align		4
.L_15:
        /*003c*/ 	.byte	0x04, 0x17
        /*003e*/ 	.short	(.L_17 - .L_16)
.L_16:
        /*0040*/ 	.word	0x00000000
        /*0044*/ 	.short	0x0002
        /*0046*/ 	.short	0x0010
        /*0048*/ 	.byte	0x00, 0xf0, 0x11, 0x00


	//----- nvinfo : EIATTR_KPARAM_INFO
	.align		4
.L_17:
        /*004c*/ 	.byte	0x04, 0x17
        /*004e*/ 	.short	(.L_19 - .L_18)
.L_18:
        /*0050*/ 	.word	0x00000000
        /*0054*/ 	.short	0x0001
        /*0056*/ 	.short	0x0008
        /*0058*/ 	.byte	0x00, 0xf4, 0x21, 0x00


	//----- nvinfo : EIATTR_KPARAM_INFO
	.align		4
.L_19:
        /*005c*/ 	.byte	0x04, 0x17
        /*005e*/ 	.short	(.L_21 - .L_20)
.L_20:
        /*0060*/ 	.word	0x00000000
        /*0064*/ 	.short	0x0000
        /*0066*/ 	.short	0x0000
        /*0068*/ 	.byte	0x00, 0xf4, 0x21, 0x00


	//----- nvinfo : EIATTR_MAXREG_COUNT
	.align		4
.L_21:
        /*006c*/ 	.byte	0x03, 0x1b
        /*006e*/ 	.short	0x00ff


	//----- nvinfo : EIATTR_COOP_GROUP_MASK_REGIDS
	.align		4
        /*0070*/ 	.byte	0x04, 0x29
        /*0072*/ 	.short	(.L_23 - .L_22)


	//   ....[0]....
.L_22:
        /*0074*/ 	.word	0xffffffff


	//   ....[1]....
        /*0078*/ 	.word	0xffffffff


	//----- nvinfo : EIATTR_COOP_GROUP_INSTR_OFFSETS
	.align		4
.L_23:
        /*007c*/ 	.byte	0x04, 0x28
        /*007e*/ 	.short	(.L_25 - .L_24)


	//   ....[0]....
.L_24:
        /*0080*/ 	.word	0x000007a0


	//   ....[1]....
        /*0084*/ 	.word	0x000007c0


	//----- nvinfo : EIATTR_EXIT_INSTR_OFFSETS
	.align		4
.L_25:
        /*0088*/ 	.byte	0x04, 0x1c
        /*008a*/ 	.short	(.L_27 - .L_26)


	//   ....[0]....
.L_26:
        /*008c*/ 	.word	0x00000800


	//   ....[1]....
        /*0090*/ 	.word	0x00000870


	//----- nvinfo : EIATTR_REQNTID
	.align		4
.L_27:
        /*0094*/ 	.byte	0x04, 0x10
        /*0096*/ 	.short	(.L_29 - .L_28)
.L_28:
        /*0098*/ 	.word	0x00000100
        /*009c*/ 	.word	0x00000001
        /*00a0*/ 	.word	0x00000001
.L_29:


//--------------------- .nv.callgraph             --------------------------
	.section	.nv.callgraph,"",@"SHT_CUDA_CALLGRAPH"
	.align	4
	.sectionentsize	8
	.align		4
        /*0000*/ 	.word	0x00000000
	.align		4
        /*0004*/ 	.word	0xffffffff
	.align		4
        /*0008*/ 	.word	0x00000000
	.align		4
        /*000c*/ 	.word	0xfffffffe
	.align		4
        /*0010*/ 	.word	0x00000000
	.align		4
        /*0014*/ 	.word	0xfffffffd
	.align		4
        /*0018*/ 	.word	0x00000000
	.align		4
        /*001c*/ 	.word	0xfffffffc


//--------------------- .nv.rel.action            --------------------------
	.section	.nv.rel.action,"",@"SHT_CUDA_RELOCINFO"
	.align	8
	.sectionentsize	8
        /*0000*/ 	.byte	0x73, 0x00, 0x00, 0x00, 0x00, 0x00, 0x00, 0x00, 0x00, 0x00, 0x00, 0x11, 0x25, 0x00, 0x05, 0x36


//--------------------- .nv.constant0.triton_red_fused__to_copy_mean_pow_3 --------------------------
	.section	.nv.constant0.triton_red_fused__to_copy_mean_pow_3,"a",@progbits
	.sectionflags	@""
	.align	4
.nv.constant0.triton_red_fused__to_copy_mean_pow_3:
	.zero		384


//--------------------- .text.triton_red_fused__to_copy_mean_pow_3 --------------------------
	.section	.text.triton_red_fused__to_copy_mean_pow_3,"ax",@progbits
	.sectionflags	@"SHF_BARRIERS=1"
	.sectioninfo	@"SHI_REGISTERS=40"
	.align	128
        .global         triton_red_fused__to_copy_mean_pow_3
        .type           triton_red_fused__to_copy_mean_pow_3,@function
        .size           triton_red_fused__to_copy_mean_pow_3,(.L_x_1 - triton_red_fused__to_copy_mean_pow_3)
        .other          triton_red_fused__to_copy_mean_pow_3,@"STO_CUDA_ENTRY STV_DEFAULT"
triton_red_fused__to_copy_mean_pow_3:
.text.triton_red_fused__to_copy_mean_pow_3:
[----:B------:R-:W-:Y:S02]  /*0000*/  MOV R1, c[0x0][0x28] ;  /* 0x00000a0000017a02 */ /* 0x000fe40000000f00 */
[----:B------:R-:W0:Y:S01]  /*0010*/  S2R R0, SR_TID.X ;  /* 0x0000000000007919 */ /* 0x000e220000002100 */
[----:B------:R-:W-:Y:S01]  /*0020*/  MOV R28, 0x2 ;  /* 0x00000002001c7802 */ /* 0x000fe20000000f00 */
[----:B------:R-:W-:Y:S02]  /*0030*/  ULDC.64 UR4, c[0x0][0x118] ;  /* 0x0000460000047ab9 */ /* 0x000fe40000000a00 */
[----:B------:R-:W1:Y:S01]  /*0040*/  S2R R3, SR_CTAID.X ;  /* 0x0000000000037919 */ /* 0x000e620000002500 */
[----:B0-----:R-:W-:Y:S02]  /*0050*/  SHF.R.U32.HI R2, RZ, 0x2, R0 ;  /* 0x00000002ff027819 */ /* 0x001fe40000011600 */
[----:B-1----:R-:W-:Y:S02]  /*0060*/  SHF.L.U32 R3, R3, 0x6, RZ ;  /* 0x0000000603037819 */ /* 0x002fe400000006ff */
[----:B------:R-:W-:-:S04]  /*0070*/  SGXT.U32 R2, R2, 0x6 ;  /* 0x000000060202781a */ /* 0x000fc80000000000 */
[----:B------:R-:W-:-:S05]  /*0080*/  LOP3.LUT R5, R2, R3, RZ, 0xfc, !PT ;  /* 0x0000000302057212 */ /* 0x000fca00078efcff */
[----:B------:R-:W-:-:S05]  /*0090*/  IMAD.HI R4, R5, 0x2aaaaaab, RZ ;  /* 0x2aaaaaab05047827 */ /* 0x000fca00078e02ff */
[----:B------:R-:W-:-:S04]  /*00a0*/  SHF.R.S32.HI R7, RZ, 0x1, R4 ;  /* 0x00000001ff077819 */ /* 0x000fc80000011404 */
[----:B------:R-:W-:Y:S02]  /*00b0*/  LEA.HI R6, R4, R7, RZ, 0x1 ;  /* 0x0000000704067211 */ /* 0x000fe400078f08ff */
[----:B------:R-:W-:-:S03]  /*00c0*/  LOP3.LUT R4, R0, 0x3, RZ, 0xc0, !PT ;  /* 0x0000000300047812 */ /* 0x000fc600078ec0ff */
[----:B------:R-:W-:-:S04]  /*00d0*/  IMAD R5, R6, -0xc, R5 ;  /* 0xfffffff406057824 */ /* 0x000fc800078e0205 */
[----:B------:R-:W-:-:S04]  /*00e0*/  IMAD R5, R5, 0x60, R4 ;  /* 0x0000006005057824 */ /* 0x000fc800078e0204 */
[----:B------:R-:W-:-:S04]  /*00f0*/  IMAD R29, R6, 0xd80, R5 ;  /* 0x00000d80061d7824 */ /* 0x000fc800078e0205 */
[----:B------:R-:W-:-:S05]  /*0100*/  IMAD.WIDE R16, R29, R28, c[0x0][0x160] ;  /* 0x000058001d107625 */ /* 0x000fca00078e021c */
[----:B------:R0:W2:Y:S04]  /*0110*/  LDG.E.EF.U16 R4, [R16.64+0x8] ;  /* 0x0000080410047981 */ /* 0x0000a8000c0e1500 */
[----:B------:R0:W3:Y:S04]  /*0120*/  LDG.E.EF.U16 R5, [R16.64] ;  /* 0x0000000410057981 */ /* 0x0000e8000c0e1500 */
[----:B------:R0:W4:Y:S04]  /*0130*/  LDG.E.EF.U16 R6, [R16.64+0x10] ;  /* 0x0000100410067981 */ /* 0x000128000c0e1500 */
[----:B------:R0:W5:Y:S04]  /*0140*/  LDG.E.EF.U16 R7, [R16.64+0x18] ;  /* 0x0000180410077981 */ /* 0x000168000c0e1500 */
[----:B------:R0:W5:Y:S01]  /*0150*/  LDG.E.EF.U16 R8, [R16.64+0x20] ;  /* 0x0000200410087981 */ /* 0x000162000c0e1500 */
[----:B------:R-:W-:-:S03]  /*0160*/  IADD3 R19, R29, 0x20, RZ ;  /* 0x000000201d137810 */ /* 0x000fc60007ffe0ff */
[----:B------:R0:W5:Y:S01]  /*0170*/  LDG.E.EF.U16 R9, [R16.64+0x28] ;  /* 0x0000280410097981 */ /* 0x000162000c0e1500 */
[----:B------:R-:W-:-:S03]  /*0180*/  IADD3 R21, R29, 0x24, RZ ;  /* 0x000000241d157810 */ /* 0x000fc60007ffe0ff */
[----:B------:R0:W5:Y:S01]  /*0190*/  LDG.E.EF.U16 R10, [R16.64+0x30] ;  /* 0x00003004100a7981 */ /* 0x000162000c0e1500 */
[----:B------:R-:W-:-:S03]  /*01a0*/  IMAD.WIDE R18, R19, R28, c[0x0][0x160] ;  /* 0x0000580013127625 */ /* 0x000fc600078e021c */
[----:B------:R0:W5:Y:S01]  /*01b0*/  LDG.E.EF.U16 R11, [R16.64+0x38] ;  /* 0x00003804100b7981 */ /* 0x000162000c0e1500 */
[----:B------:R-:W-:Y:S01]  /*01c0*/  IADD3 R25, R29, 0x28, RZ ;  /* 0x000000281d197810 */ /* 0x000fe20007ffe0ff */
[-C--:B------:R-:W-:Y:S02]  /*01d0*/  IMAD.WIDE R20, R21, R28.reuse, c[0x0][0x160] ;  /* 0x0000580015147625 */ /* 0x080fe400078e021c */
[----:B------:R1:W5:Y:S01]  /*01e0*/  LDG.E.EF.U16 R12, [R18.64] ;  /* 0x00000004120c7981 */ /* 0x000362000c0e1500 */
[----:B------:R-:W-:Y:S01]  /*01f0*/  IADD3 R27, R29, 0x2c, RZ ;  /* 0x0000002c1d1b7810 */ /* 0x000fe20007ffe0ff */
[-C--:B------:R-:W-:Y:S02]  /*0200*/  IMAD.WIDE R24, R25, R28.reuse, c[0x0][0x160] ;  /* 0x0000580019187625 */ /* 0x080fe400078e021c */
[----:B------:R1:W5:Y:S01]  /*0210*/  LDG.E.EF.U16 R13, [R20.64] ;  /* 0x00000004140d7981 */ /* 0x000362000c0e1500 */
[----:B------:R-:W-:Y:S01]  /*0220*/  IADD3 R23, R29, 0x30, RZ ;  /* 0x000000301d177810 */ /* 0x000fe20007ffe0ff */
[-C--:B------:R-:W-:Y:S01]  /*0230*/  IMAD.WIDE R26, R27, R28.reuse, c[0x0][0x160] ;  /* 0x000058001b1a7625 */ /* 0x080fe200078e021c */
[----:B------:R-:W-:Y:S01]  /*0240*/  IADD3 R31, R29, 0x34, RZ ;  /* 0x000000341d1f7810 */ /* 0x000fe20007ffe0ff */
[----:B------:R1:W5:Y:S02]  /*0250*/  LDG.E.EF.U16 R14, [R24.64] ;  /* 0x00000004180e7981 */ /* 0x000364000c0e1500 */
[----:B------:R-:W-:-:S02]  /*0260*/  IMAD.WIDE R22, R23, R28, c[0x0][0x160] ;  /* 0x0000580017167625 */ /* 0x000fc400078e021c */
[----:B------:R1:W5:Y:S01]  /*0270*/  LDG.E.EF.U16 R15, [R26.64] ;  /* 0x000000041a0f7981 */ /* 0x000362000c0e1500 */
[----:B0-----:R-:W-:Y:S01]  /*0280*/  IADD3 R17, R29, 0x38, RZ ;  /* 0x000000381d117810 */ /* 0x001fe20007ffe0ff */
[-C--:B-1----:R-:W-:Y:S02]  /*0290*/  IMAD.WIDE R18, R31, R28.reuse, c[0x0][0x160] ;  /* 0x000058001f127625 */ /* 0x082fe400078e021c */
[----:B------:R0:W5:Y:S01]  /*02a0*/  LDG.E.EF.U16 R16, [R22.64] ;  /* 0x0000000416107981 */ /* 0x000162000c0e1500 */
[----:B------:R-:W-:Y:S01]  /*02b0*/  IADD3 R31, R29, 0x3c, RZ ;  /* 0x0000003c1d1f7810 */ /* 0x000fe20007ffe0ff */
[-C--:B------:R-:W-:Y:S02]  /*02c0*/  IMAD.WIDE R20, R17, R28.reuse, c[0x0][0x160] ;  /* 0x0000580011147625 */ /* 0x080fe400078e021c */
[----:B------:R1:W5:Y:S01]  /*02d0*/  LDG.E.EF.U16 R17, [R18.64] ;  /* 0x0000000412117981 */ /* 0x000362000c0e1500 */
[----:B------:R-:W-:Y:S01]  /*02e0*/  IADD3 R33, R29, 0x40, RZ ;  /* 0x000000401d217810 */ /* 0x000fe20007ffe0ff */
[----:B------:R-:W-:-:S02]  /*02f0*/  IMAD.WIDE R24, R31, R28, c[0x0][0x160] ;  /* 0x000058001f187625 */ /* 0x000fc400078e021c */
[----:B------:R1:W5:Y:S01]  /*0300*/  LDG.E.EF.U16 R30, [R20.64] ;  /* 0x00000004141e7981 */ /* 0x000362000c0e1500 */
[----:B------:R-:W-:Y:S01]  /*0310*/  IADD3 R35, R29, 0x44, RZ ;  /* 0x000000441d237810 */ /* 0x000fe20007ffe0ff */
[-C--:B------:R-:W-:Y:S01]  /*0320*/  IMAD.WIDE R26, R33, R28.reuse, c[0x0][0x160] ;  /* 0x00005800211a7625 */ /* 0x080fe200078e021c */
[----:B------:R-:W-:Y:S01]  /*0330*/  IADD3 R33, R29, 0x48, RZ ;  /* 0x000000481d217810 */ /* 0x000fe20007ffe0ff */
[----:B------:R1:W5:Y:S02]  /*0340*/  LDG.E.EF.U16 R31, [R24.64] ;  /* 0x00000004181f7981 */ /* 0x000364000c0e1500 */
[-C--:B0-----:R-:W-:Y:S01]  /*0350*/  IMAD.WIDE R22, R35, R28.reuse, c[0x0][0x160] ;  /* 0x0000580023167625 */ /* 0x081fe200078e021c */
[----:B------:R-:W-:Y:S01]  /*0360*/  IADD3 R35, R29, 0x4c, RZ ;  /* 0x0000004c1d237810 */ /* 0x000fe20007ffe0ff */
[----:B------:R0:W5:Y:S02]  /*0370*/  LDG.E.EF.U16 R32, [R26.64] ;  /* 0x000000041a207981 */ /* 0x000164000c0e1500 */
[-C--:B-1----:R-:W-:Y:S01]  /*0380*/  IMAD.WIDE R18, R33, R28.reuse, c[0x0][0x160] ;  /* 0x0000580021127625 */ /* 0x082fe200078e021c */
[----:B------:R-:W-:Y:S01]  /*0390*/  IADD3 R37, R29, 0x50, RZ ;  /* 0x000000501d257810 */ /* 0x000fe20007ffe0ff */
[----:B------:R1:W5:Y:S02]  /*03a0*/  LDG.E.EF.U16 R33, [R22.64] ;  /* 0x0000000416217981 */ /* 0x000364000c0e1500 */
[-C--:B------:R-:W-:Y:S01]  /*03b0*/  IMAD.WIDE R20, R35, R28.reuse, c[0x0][0x160] ;  /* 0x0000580023147625 */ /* 0x080fe200078e021c */
[----:B------:R-:W-:Y:S01]  /*03c0*/  IADD3 R35, R29, 0x54, RZ ;  /* 0x000000541d237810 */ /* 0x000fe20007ffe0ff */
[----:B------:R4:W5:Y:S02]  /*03d0*/  LDG.E.EF.U16 R18, [R18.64] ;  /* 0x0000000412127981 */ /* 0x000964000c0e1500 */
[-C--:B------:R-:W-:Y:S01]  /*03e0*/  IMAD.WIDE R24, R37, R28.reuse, c[0x0][0x160] ;  /* 0x0000580025187625 */ /* 0x080fe200078e021c */
[----:B------:R-:W-:Y:S01]  /*03f0*/  IADD3 R37, R29, 0x58, RZ ;  /* 0x000000581d257810 */ /* 0x000fe20007ffe0ff */
[----:B------:R-:W5:Y:S02]  /*0400*/  LDG.E.EF.U16 R20, [R20.64] ;  /* 0x0000000414147981 */ /* 0x000f64000c0e1500 */
[-C--:B0-----:R-:W-:Y:S01]  /*0410*/  IMAD.WIDE R26, R35, R28.reuse, c[0x0][0x160] ;  /* 0x00005800231a7625 */ /* 0x081fe200078e021c */
[----:B------:R-:W-:Y:S01]  /*0420*/  IADD3 R29, R29, 0x5c, RZ ;  /* 0x0000005c1d1d7810 */ /* 0x000fe20007ffe0ff */
[----:B------:R-:W5:Y:S02]  /*0430*/  LDG.E.EF.U16 R24, [R24.64] ;  /* 0x0000000418187981 */ /* 0x000f64000c0e1500 */
[----:B-1----:R-:W-:-:S02]  /*0440*/  IMAD.WIDE R22, R37, R28, c[0x0][0x160] ;  /* 0x0000580025167625 */ /* 0x002fc400078e021c */
[----:B------:R-:W5:Y:S02]  /*0450*/  LDG.E.EF.U16 R26, [R26.64] ;  /* 0x000000041a1a7981 */ /* 0x000f64000c0e1500 */
[----:B------:R-:W-:Y:S02]  /*0460*/  IMAD.WIDE R28, R29, R28, c[0x0][0x160] ;  /* 0x000058001d1c7625 */ /* 0x000fe400078e021c */
[----:B------:R-:W5:Y:S04]  /*0470*/  LDG.E.EF.U16 R22, [R22.64] ;  /* 0x0000000416167981 */ /* 0x000f68000c0e1500 */
[----:B------:R-:W5:Y:S01]  /*0480*/  LDG.E.EF.U16 R28, [R28.64] ;  /* 0x000000041c1c7981 */ /* 0x000f62000c0e1500 */
[----:B------:R-:W-:Y:S02]  /*0490*/  LOP3.LUT P0, RZ, R0, 0xc0, RZ, 0xc0, !PT ;  /* 0x000000c000ff7812 */ /* 0x000fe4000780c0ff */
[----:B--2---:R-:W-:-:S02]  /*04a0*/  SHF.L.U32 R4, R4, 0x10, RZ ;  /* 0x0000001004047819 */ /* 0x004fc400000006ff */
[----:B---3--:R-:W-:-:S03]  /*04b0*/  SHF.L.U32 R5, R5, 0x10, RZ ;  /* 0x0000001005057819 */ /* 0x008fc600000006ff */
[----:B------:R-:W-:Y:S01]  /*04c0*/  FMUL R4, R4, R4 ;  /* 0x0000000404047220 */ /* 0x000fe20000400000 */
[----:B----4-:R-:W-:-:S03]  /*04d0*/  SHF.L.U32 R19, R6, 0x10, RZ ;  /* 0x0000001006137819 */ /* 0x010fc600000006ff */
[----:B------:R-:W-:Y:S01]  /*04e0*/  FFMA R4, R5, R5, R4 ;  /* 0x0000000505047223 */ /* 0x000fe20000000004 */
[----:B-----5:R-:W-:-:S03]  /*04f0*/  SHF.L.U32 R7, R7, 0x10, RZ ;  /* 0x0000001007077819 */ /* 0x020fc600000006ff */
[----:B------:R-:W-:Y:S01]  /*0500*/  FFMA R4, R19, R19, R4 ;  /* 0x0000001313047223 */ /* 0x000fe20000000004 */
[----:B------:R-:W-:-:S03]  /*0510*/  SHF.L.U32 R5, R8, 0x10, RZ ;  /* 0x0000001008057819 */ /* 0x000fc600000006ff */
        /* <DEDUP_REMOVED lines=11> */
[----:B------:R-:W-:-:S03]  /*05d0*/  IMAD.U32 R5, R14, 0x10000, RZ ;  /* 0x000100000e057824 */ /* 0x000fc600078e00ff */
        /* <DEDUP_REMOVED lines=26> */
[----:B------:R-:W-:-:S04]  /*0780*/  FFMA R5, R22, R22, R5 ;  /* 0x0000001616057223 */ /* 0x000fc80000000005 */
[----:B------:R-:W-:-:S05]  /*0790*/  FFMA R5, R28, R28, R5 ;  /* 0x0000001c1c057223 */ /* 0x000fca0000000005 */
[----:B------:R-:W0:Y:S02]  /*07a0*/  SHFL.BFLY PT, R4, R5, 0x2, 0x1f ;  /* 0x0c401f0005047f89 */ /* 0x000e2400000e0000 */
[----:B0-----:R-:W-:-:S05]  /*07b0*/  FADD R4, R5, R4 ;  /* 0x0000000405047221 */ /* 0x001fca0000000000 */
[----:B------:R-:W0:Y:S02]  /*07c0*/  SHFL.BFLY PT, R7, R4, 0x1, 0x1f ;  /* 0x0c201f0004077f89 */ /* 0x000e2400000e0000 */
[----:B0-----:R-:W-:-:S05]  /*07d0*/  FADD R7, R4, R7 ;  /* 0x0000000704077221 */ /* 0x001fca0000000000 */
[----:B------:R0:W-:Y:S04]  /*07e0*/  STS [R2.X4], R7 ;  /* 0x0000000702007388 */ /* 0x0001e80000004800 */
[----:B------:R-:W-:Y:S06]  /*07f0*/  BAR.SYNC.DEFER_BLOCKING 0x0 ;  /* 0x0000000000007b1d */ /* 0x000fec0000010000 */
[----:B------:R-:W-:Y:S05]  /*0800*/  @P0 EXIT ;  /* 0x000000000000094d */ /* 0x000fea0003800000 */
[----:B0-----:R-:W-:Y:S02]  /*0810*/  LOP3.LUT R4, R0, 0x3f, RZ, 0xc0, !PT ;  /* 0x0000003f00047812 */ /* 0x001fe400078ec0ff */
[----:B------:R-:W-:-:S02]  /*0820*/  MOV R2, 0x4 ;  /* 0x0000000400027802 */ /* 0x000fc40000000f00 */
[----:B------:R-:W-:Y:S01]  /*0830*/  LOP3.LUT R3, R3, 0x3f, R0, 0xf8, !PT ;  /* 0x0000003f03037812 */ /* 0x000fe200078ef800 */
[----:B------:R-:W0:Y:S04]  /*0840*/  LDS R5, [R4.X4] ;  /* 0x0000000004057984 */ /* 0x000e280000004800 */
[----:B------:R-:W-:-:S05]  /*0850*/  IMAD.WIDE R2, R3, R2, c[0x0][0x168] ;  /* 0x00005a0003027625 */ /* 0x000fca00078e0202 */
[----:B0-----:R-:W-:Y:S01]  /*0860*/  STG.E [R2.64], R5 ;  /* 0x0000000502007986 */ /* 0x001fe2000c101904 */
[----:B------:R-:W-:Y:S05]  /*0870*/  EXIT ;  /* 0x000000000000794d */ /* 0x000fea0003800000 */
.L_x_0:
[----:B------:R-:W-:-:S00]  /*0880*/  BRA `(.L_x_0) ;  /* 0xfffffff000007947 */ /* 0x000fc0000383ffff */
[----:B------:R-:W-:-:S00]  /*0890*/  NOP ;  /* 0x0000000000007918 */ /* 0x000fc00000000000 */
        /* <DEDUP_REMOVED lines=14> */
.L_x_1:


//--------------------- .nv.shared.triton_red_fused__to_copy_mean_pow_3 --------------------------
	.section	.nv.shared.triton_red_fused__to_copy_mean_pow_3,"aw",@nobits
	.sectionflags	@""
	.align	16
